//
// Generated by NVIDIA NVVM Compiler
//
// Compiler Build ID: CL-36424714
// Cuda compilation tools, release 13.0, V13.0.88
// Based on NVVM 20.0.0
//

.version 9.0
.target sm_100
.address_size 64

	// .globl	_Z19playKernelSMPitchedPKhPhmii
// _ZZ19playKernelSMPitchedPKhPhmiiE12neighbors_ds has been demoted

.visible .entry _Z19playKernelSMPitchedPKhPhmii(
	.param .u64 .ptr .align 1 _Z19playKernelSMPitchedPKhPhmii_param_0,
	.param .u64 .ptr .align 1 _Z19playKernelSMPitchedPKhPhmii_param_1,
	.param .u64 _Z19playKernelSMPitchedPKhPhmii_param_2,
	.param .u32 _Z19playKernelSMPitchedPKhPhmii_param_3,
	.param .u32 _Z19playKernelSMPitchedPKhPhmii_param_4
)
{
	.reg .pred 	%p<8>;
	.reg .b16 	%rs<32>;
	.reg .b32 	%r<34>;
	.reg .b64 	%rd<26>;
	// demoted variable
	.shared .align 1 .b8 _ZZ19playKernelSMPitchedPKhPhmiiE12neighbors_ds[100];
	ld.param.u64 	%rd3, [_Z19playKernelSMPitchedPKhPhmii_param_0];
	ld.param.u64 	%rd5, [_Z19playKernelSMPitchedPKhPhmii_param_1];
	ld.param.u64 	%rd4, [_Z19playKernelSMPitchedPKhPhmii_param_2];
	ld.param.u32 	%r12, [_Z19playKernelSMPitchedPKhPhmii_param_3];
	ld.param.u32 	%r13, [_Z19playKernelSMPitchedPKhPhmii_param_4];
	cvta.to.global.u64 	%rd1, %rd5;
	mov.u32 	%r14, %ctaid.x;
	mov.u32 	%r15, %ctaid.y;
	mov.u32 	%r1, %tid.x;
	mov.u32 	%r2, %tid.y;
	shl.b32 	%r3, %r15, 3;
	add.s32 	%r16, %r3, %r2;
	cvt.u16.u32 	%rs5, %r16;
	add.s16 	%rs1, %rs5, 1;
	shl.b32 	%r4, %r14, 3;
	add.s32 	%r17, %r4, %r1;
	cvt.u16.u32 	%rs6, %r17;
	add.s16 	%rs2, %rs6, 1;
	shl.b32 	%r18, %r1, 3;
	add.s32 	%r33, %r18, %r2;
	setp.gt.u32 	%p1, %r33, 99;
	@%p1 bra 	$L__BB0_5;
	cvta.to.global.u64 	%rd2, %rd3;
$L__BB0_2:
	cvt.u16.u32 	%rs7, %r33;
	mul.hi.u16 	%rs8, %rs7, -13107;
	shr.u16 	%rs9, %rs8, 3;
	mul.lo.s16 	%rs10, %rs9, 10;
	sub.s16 	%rs11, %rs7, %rs10;
	cvt.u32.u16 	%r7, %rs11;
	cvt.u32.u16 	%r8, %rs9;
	add.s32 	%r19, %r3, %r7;
	add.s32 	%r20, %r4, %r8;
	and.b32  	%r9, %r19, 65535;
	and.b32  	%r10, %r20, 65535;
	max.s32 	%r21, %r9, %r10;
	setp.ge.s32 	%p2, %r21, %r13;
	@%p2 bra 	$L__BB0_4;
	cvt.u64.u32 	%rd6, %r9;
	cvt.u64.u32 	%rd7, %r10;
	mad.lo.s64 	%rd8, %rd4, %rd6, %rd7;
	add.s64 	%rd9, %rd2, %rd8;
	ld.global.u8 	%rs12, [%rd9];
	mov.u32 	%r22, _ZZ19playKernelSMPitchedPKhPhmiiE12neighbors_ds;
	mad.lo.s32 	%r23, %r7, 10, %r22;
	add.s32 	%r24, %r23, %r8;
	st.shared.u8 	[%r24], %rs12;
$L__BB0_4:
	and.b32  	%r25, %r33, 65535;
	add.s32 	%r33, %r25, 64;
	and.b32  	%r26, %r33, 65532;
	setp.lt.u32 	%p3, %r26, 100;
	@%p3 bra 	$L__BB0_2;
$L__BB0_5:
	cvt.u32.u16 	%r27, %rs1;
	cvt.u32.u16 	%r28, %rs2;
	max.s32 	%r29, %r27, %r28;
	setp.gt.s32 	%p4, %r29, %r12;
	@%p4 bra 	$L__BB0_13;
	bar.sync 	0;
	mov.u32 	%r30, _ZZ19playKernelSMPitchedPKhPhmiiE12neighbors_ds;
	mad.lo.s32 	%r31, %r2, 10, %r30;
	add.s32 	%r32, %r31, %r1;
	ld.shared.u8 	%rs13, [%r32];
	ld.shared.u8 	%rs14, [%r32+1];
	add.s16 	%rs15, %rs13, %rs14;
	ld.shared.u8 	%rs16, [%r32+2];
	add.s16 	%rs17, %rs15, %rs16;
	ld.shared.u8 	%rs18, [%r32+10];
	add.s16 	%rs19, %rs17, %rs18;
	ld.shared.u8 	%rs3, [%r32+11];
	add.s16 	%rs20, %rs19, %rs3;
	ld.shared.u8 	%rs21, [%r32+12];
	add.s16 	%rs22, %rs20, %rs21;
	ld.shared.u8 	%rs23, [%r32+20];
	add.s16 	%rs24, %rs22, %rs23;
	ld.shared.u8 	%rs25, [%r32+21];
	add.s16 	%rs26, %rs24, %rs25;
	ld.shared.u8 	%rs27, [%r32+22];
	add.s16 	%rs28, %rs26, %rs27;
	sub.s16 	%rs4, %rs28, %rs3;
	setp.eq.s16 	%p5, %rs4, 3;
	@%p5 bra 	$L__BB0_9;
	setp.ne.s16 	%p6, %rs4, 2;
	@%p6 bra 	$L__BB0_10;
	cvt.u64.u16 	%rd14, %rs1;
	cvt.u64.u16 	%rd15, %rs2;
	mad.lo.s64 	%rd16, %rd4, %rd14, %rd15;
	add.s64 	%rd17, %rd1, %rd16;
	st.global.u8 	[%rd17], %rs3;
	bra.uni 	$L__BB0_13;
$L__BB0_9:
	cvt.u64.u16 	%rd10, %rs1;
	cvt.u64.u16 	%rd11, %rs2;
	mad.lo.s64 	%rd12, %rd4, %rd10, %rd11;
	add.s64 	%rd13, %rd1, %rd12;
	mov.b16 	%rs29, 1;
	st.global.u8 	[%rd13], %rs29;
	bra.uni 	$L__BB0_13;
$L__BB0_10:
	setp.gt.u16 	%p7, %rs4, 1;
	@%p7 bra 	$L__BB0_12;
	cvt.u64.u16 	%rd22, %rs1;
	cvt.u64.u16 	%rd23, %rs2;
	mad.lo.s64 	%rd24, %rd4, %rd22, %rd23;
	add.s64 	%rd25, %rd1, %rd24;
	mov.b16 	%rs31, 0;
	st.global.u8 	[%rd25], %rs31;
	bra.uni 	$L__BB0_13;
$L__BB0_12:
	cvt.u64.u16 	%rd18, %rs1;
	cvt.u64.u16 	%rd19, %rs2;
	mad.lo.s64 	%rd20, %rd4, %rd18, %rd19;
	add.s64 	%rd21, %rd1, %rd20;
	mov.b16 	%rs30, 0;
	st.global.u8 	[%rd21], %rs30;
$L__BB0_13:
	ret;

}


// ===== COMPILED SASS (sm_100) =====

	.target	sm_100

	.elftype	@"ET_EXEC"


//--------------------- .note.nv.tkinfo           --------------------------
	.section	.note.nv.tkinfo,"",@"SHT_NOTE"
	.sectionflags	@"SHF_NOTE_NV_TKINFO"
	.tkinfo
        /*0018*/ 	.word	0x00000002
        /*0030*/ 	.string	""
        /*0030*/ 	.string	"ptxas"
        /*0030*/ 	.string	"Cuda compilation tools, release 13.0, V13.0.88"
        /*0030*/ 	.string	"Build cuda_13.0.r13.0/compiler.36424714_0"
        /*0030*/ 	.string	"-arch sm_100 -m 64 "



//--------------------- .note.nv.cuinfo           --------------------------
	.section	.note.nv.cuinfo,"",@"SHT_NOTE"
	.sectionflags	@"SHF_NOTE_NV_CUINFO"
        /*0018*/ 	.short	0x0002
        /*001a*/ 	.short	0x0064
        /*001c*/ 	.short	0x0082
	.zero		2


//--------------------- .nv.info                  --------------------------
	.section	.nv.info,"",@"SHT_CUDA_INFO"
	.align	4


	//----- nvinfo : EIATTR_REGCOUNT
	.align		4
        /*0000*/ 	.byte	0x04, 0x2f
        /*0002*/ 	.short	(.L_1 - .L_0)
	.align		4
.L_0:
        /*0004*/ 	.word	index@(_Z19playKernelSMPitchedPKhPhmii)
        /*0008*/ 	.word	0x00000012


	//----- nvinfo : EIATTR_FRAME_SIZE
	.align		4
.L_1:
        /*000c*/ 	.byte	0x04, 0x11
        /*000e*/ 	.short	(.L_3 - .L_2)
	.align		4
.L_2:
        /*0010*/ 	.word	index@(_Z19playKernelSMPitchedPKhPhmii)
        /*0014*/ 	.word	0x00000000


	//----- nvinfo : EIATTR_MIN_STACK_SIZE
	.align		4
.L_3:
        /*0018*/ 	.byte	0x04, 0x12
        /*001a*/ 	.short	(.L_5 - .L_4)
	.align		4
.L_4:
        /*001c*/ 	.word	index@(_Z19playKernelSMPitchedPKhPhmii)
        /*0020*/ 	.word	0x00000000
.L_5:


//--------------------- .nv.compat                --------------------------
	.section	.nv.compat,"",@"SHT_CUDA_COMPAT_INFO"
	.align	4
        /*0000*/ 	.byte	0x02, 0x09, 0x00, 0x00, 0x02, 0x02, 0x01, 0x00, 0x02, 0x05, 0x05, 0x00, 0x03, 0x07, 0x01, 0x01
        /*0010*/ 	.byte	0x02, 0x03, 0x00, 0x00, 0x02, 0x06, 0x01, 0x00, 0x04, 0x0b, 0x08, 0x00, 0x09, 0x00, 0x00, 0x00
        /*0020*/ 	.byte	0x00, 0x00, 0x00, 0x00


//--------------------- .nv.info._Z19playKernelSMPitchedPKhPhmii --------------------------
	.section	.nv.info._Z19playKernelSMPitchedPKhPhmii,"",@"SHT_CUDA_INFO"
	.sectionflags	@""
	.align	4


	//----- nvinfo : EIATTR_CUDA_API_VERSION
	.align		4
        /*0000*/ 	.byte	0x04, 0x37
        /*0002*/ 	.short	(.L_7 - .L_6)
.L_6:
        /*0004*/ 	.word	0x00000082


	//----- nvinfo : EIATTR_KPARAM_INFO
	.align		4
.L_7:
        /*0008*/ 	.byte	0x04, 0x17
        /*000a*/ 	.short	(.L_9 - .L_8)
.L_8:
        /*000c*/ 	.word	0x00000000
        /*0010*/ 	.short	0x0004
        /*0012*/ 	.short	0x001c
        /*0014*/ 	.byte	0x00, 0xf0, 0x11, 0x00


	//----- nvinfo : EIATTR_KPARAM_INFO
	.align		4
.L_9:
        /*0018*/ 	.byte	0x04, 0x17
        /*001a*/ 	.short	(.L_11 - .L_10)
.L_10:
        /*001c*/ 	.word	0x00000000
        /*0020*/ 	.short	0x0003
        /*0022*/ 	.short	0x0018
        /*0024*/ 	.byte	0x00, 0xf0, 0x11, 0x00


	//----- nvinfo : EIATTR_KPARAM_INFO
	.align		4
.L_11:
        /*0028*/ 	.byte	0x04, 0x17
        /*002a*/ 	.short	(.L_13 - .L_12)
.L_12:
        /*002c*/ 	.word	0x00000000
        /*0030*/ 	.short	0x0002
        /*0032*/ 	.short	0x0010
        /*0034*/ 	.byte	0x00, 0xf0, 0x21, 0x00


	//----- nvinfo : EIATTR_KPARAM_INFO
	.align		4
.L_13:
        /*0038*/ 	.byte	0x04, 0x17
        /*003a*/ 	.short	(.L_15 - .L_14)
.L_14:
        /*003c*/ 	.word	0x00000000
        /*0040*/ 	.short	0x0001
        /*0042*/ 	.short	0x0008
        /*0044*/ 	.byte	0x00, 0xf5, 0x21, 0x00


	//----- nvinfo : EIATTR_KPARAM_INFO
	.align		4
.L_15:
        /*0048*/ 	.byte	0x04, 0x17
        /*004a*/ 	.short	(.L_17 - .L_16)
.L_16:
        /*004c*/ 	.word	0x00000000
        /*0050*/ 	.short	0x0000
        /*0052*/ 	.short	0x0000
        /*0054*/ 	.byte	0x00, 0xf5, 0x21, 0x00


	//----- nvinfo : EIATTR_SPARSE_MMA_MASK
	.align		4
.L_17:
        /*0058*/ 	.byte	0x03, 0x50
        /*005a*/ 	.short	0x0000


	//----- nvinfo : EIATTR_MAXREG_COUNT
	.align		4
        /*005c*/ 	.byte	0x03, 0x1b
        /*005e*/ 	.short	0x00ff


	//----- nvinfo : EIATTR_NUM_BARRIERS
	.align		4
        /*0060*/ 	.byte	0x02, 0x4c
        /*0062*/ 	.byte	0x01
	.zero		1


	//----- nvinfo : EIATTR_MERCURY_ISA_VERSION
	.align		4
        /*0064*/ 	.byte	0x03, 0x5f
        /*0066*/ 	.short	0x0101


	//----- nvinfo : EIATTR_VRC_CTA_INIT_COUNT
	.align		4
        /*0068*/ 	.byte	0x02, 0x4a
	.zero		1
	.zero		1


	//----- nvinfo : EIATTR_EXIT_INSTR_OFFSETS
	.align		4
        /*006c*/ 	.byte	0x04, 0x1c
        /*006e*/ 	.short	(.L_19 - .L_18)


	//   ....[0]....
.L_18:
        /*0070*/ 	.word	0x00000370


	//   ....[1]....
        /*0074*/ 	.word	0x000005b0


	//   ....[2]....
        /*0078*/ 	.word	0x00000670


	//   ....[3]....
        /*007c*/ 	.word	0x00000700


	//   ....[4]....
        /*0080*/ 	.word	0x000007b0


	//----- nvinfo : EIATTR_CRS_STACK_SIZE
	.align		4
.L_19:
        /*0084*/ 	.byte	0x04, 0x1e
        /*0086*/ 	.short	(.L_21 - .L_20)
.L_20:
        /*0088*/ 	.word	0x00000000


	//----- nvinfo : EIATTR_CBANK_PARAM_SIZE
	.align		4
.L_21:
        /*008c*/ 	.byte	0x03, 0x19
        /*008e*/ 	.short	0x0020


	//----- nvinfo : EIATTR_PARAM_CBANK
	.align		4
        /*0090*/ 	.byte	0x04, 0x0a
        /*0092*/ 	.short	(.L_23 - .L_22)
	.align		4
.L_22:
        /*0094*/ 	.word	index@(.nv.constant0._Z19playKernelSMPitchedPKhPhmii)
        /*0098*/ 	.short	0x0380
        /*009a*/ 	.short	0x0020


	//----- nvinfo : EIATTR_SW_WAR
	.align		4
.L_23:
        /*009c*/ 	.byte	0x04, 0x36
        /*009e*/ 	.short	(.L_25 - .L_24)
.L_24:
        /*00a0*/ 	.word	0x00000008
.L_25:


//--------------------- .nv.callgraph             --------------------------
	.section	.nv.callgraph,"",@"SHT_CUDA_CALLGRAPH"
	.align	4
	.sectionentsize	8
	.align		4
        /*0000*/ 	.word	0x00000000
	.align		4
        /*0004*/ 	.word	0xffffffff
	.align		4
        /*0008*/ 	.word	0x00000000
	.align		4
        /*000c*/ 	.word	0xfffffffe
	.align		4
        /*0010*/ 	.word	0x00000000
	.align		4
        /*0014*/ 	.word	0xfffffffd
	.align		4
        /*0018*/ 	.word	0x00000000
	.align		4
        /*001c*/ 	.word	0xfffffffc


//--------------------- .text._Z19playKernelSMPitchedPKhPhmii --------------------------
	.section	.text._Z19playKernelSMPitchedPKhPhmii,"ax",@progbits
	.align	128
        .global         _Z19playKernelSMPitchedPKhPhmii
        .type           _Z19playKernelSMPitchedPKhPhmii,@function
        .size           _Z19playKernelSMPitchedPKhPhmii,(.L_x_7 - _Z19playKernelSMPitchedPKhPhmii)
        .other          _Z19playKernelSMPitchedPKhPhmii,@"STO_CUDA_ENTRY STV_DEFAULT"
_Z19playKernelSMPitchedPKhPhmii:
.text._Z19playKernelSMPitchedPKhPhmii:
[----:B------:R-:W-:Y:S01]  /*0000*/  LDC R1, c[0x0][0x37c] ;  /* 0x0000df00ff017b82 */ /* 0x000fe20000000800 */
[----:B------:R-:W0:Y:S01]  /*0010*/  S2R R0, SR_TID.Y ;  /* 0x0000000000007919 */ /* 0x000e220000002200 */
[----:B------:R-:W1:Y:S01]  /*0020*/  LDCU.64 UR4, c[0x0][0x358] ;  /* 0x00006b00ff0477ac */ /* 0x000e620008000a00 */
[----:B------:R-:W-:Y:S01]  /*0030*/  BSSY.RECONVERGENT B0, `(.L_x_0) ;  /* 0x000002a000007945 */ /* 0x000fe20003800200 */
[----:B------:R-:W0:Y:S01]  /*0040*/  S2R R3, SR_TID.X ;  /* 0x0000000000037919 */ /* 0x000e220000002100 */
[----:B------:R-:W2:Y:S01]  /*0050*/  LDCU UR6, c[0x0][0x39c] ;  /* 0x00007380ff0677ac */ /* 0x000ea20008000800 */
[----:B------:R-:W3:Y:S01]  /*0060*/  S2R R5, SR_CTAID.Y ;  /* 0x0000000000057919 */ /* 0x000ee20000002600 */
[----:B------:R-:W4:Y:S01]  /*0070*/  S2R R2, SR_CTAID.X ;  /* 0x0000000000027919 */ /* 0x000f220000002500 */
[----:B0-----:R-:W-:-:S05]  /*0080*/  IMAD R4, R3, 0x8, R0 ;  /* 0x0000000803047824 */ /* 0x001fca00078e0200 */
[----:B------:R-:W-:-:S13]  /*0090*/  ISETP.GT.U32.AND P0, PT, R4, 0x63, PT ;  /* 0x000000630400780c */ /* 0x000fda0003f04070 */
[----:B-1234-:R-:W-:Y:S05]  /*00a0*/  @P0 BRA `(.L_x_1) ;  /* 0x0000000000880947 */ /* 0x01efea0003800000 */
.L_x_2:
[----:B------:R-:W-:-:S05]  /*00b0*/  LOP3.LUT R6, R4, 0xffff, RZ, 0xc0, !PT ;  /* 0x0000ffff04067812 */ /* 0x000fca00078ec0ff */
[----:B------:R-:W-:-:S05]  /*00c0*/  IMAD R6, R6, 0xcccd, RZ ;  /* 0x0000cccd06067824 */ /* 0x000fca00078e02ff */
[----:B------:R-:W-:-:S04]  /*00d0*/  SHF.R.U32.HI R7, RZ, 0x13, R6 ;  /* 0x00000013ff077819 */ /* 0x000fc80000011606 */
[----:B------:R-:W-:Y:S01]  /*00e0*/  PRMT R6, R7, 0x9910, RZ ;  /* 0x0000991007067816 */ /* 0x000fe200000000ff */
[----:B------:R-:W-:-:S04]  /*00f0*/  IMAD R8, R2, 0x8, R7 ;  /* 0x0000000802087824 */ /* 0x000fc800078e0207 */
[----:B------:R-:W-:Y:S01]  /*0100*/  IMAD R6, R6, 0xa, RZ ;  /* 0x0000000a06067824 */ /* 0x000fe200078e02ff */
[----:B------:R-:W-:-:S03]  /*0110*/  LOP3.LUT R8, R8, 0xffff, RZ, 0xc0, !PT ;  /* 0x0000ffff08087812 */ /* 0x000fc600078ec0ff */
[----:B------:R-:W-:-:S05]  /*0120*/  IMAD.MOV R6, RZ, RZ, -R6 ;  /* 0x000000ffff067224 */ /* 0x000fca00078e0a06 */
[----:B------:R-:W-:-:S05]  /*0130*/  PRMT R9, R6, 0x7710, RZ ;  /* 0x0000771006097816 */ /* 0x000fca00000000ff */
[----:B------:R-:W-:-:S05]  /*0140*/  IMAD.IADD R6, R9, 0x1, R4 ;  /* 0x0000000109067824 */ /* 0x000fca00078e0204 */
[----:B------:R-:W-:-:S05]  /*0150*/  LOP3.LUT R14, R6, 0xffff, RZ, 0xc0, !PT ;  /* 0x0000ffff060e7812 */ /* 0x000fca00078ec0ff */
[----:B------:R-:W-:-:S05]  /*0160*/  IMAD R6, R5, 0x8, R14 ;  /* 0x0000000805067824 */ /* 0x000fca00078e020e */
[----:B------:R-:W-:-:S04]  /*0170*/  LOP3.LUT R15, R6, 0xffff, RZ, 0xc0, !PT ;  /* 0x0000ffff060f7812 */ /* 0x000fc800078ec0ff */
[----:B------:R-:W-:-:S04]  /*0180*/  VIMNMX R6, PT, PT, R15, R8, !PT ;  /* 0x000000080f067248 */ /* 0x000fc80007fe0100 */
[----:B------:R-:W-:-:S13]  /*0190*/  ISETP.GE.AND P0, PT, R6, UR6, PT ;  /* 0x0000000606007c0c */ /* 0x000fda000bf06270 */
[----:B------:R-:W0:Y:S01]  /*01a0*/  @!P0 LDC.64 R10, c[0x0][0x390] ;  /* 0x0000e400ff0a8b82 */ /* 0x000e220000000a00 */
[----:B------:R-:W-:-:S07]  /*01b0*/  @!P0 IMAD.MOV.U32 R9, RZ, RZ, RZ ;  /* 0x000000ffff098224 */ /* 0x000fce00078e00ff */
[----:B------:R-:W1:Y:S01]  /*01c0*/  @!P0 LDC.64 R12, c[0x0][0x380] ;  /* 0x0000e000ff0c8b82 */ /* 0x000e620000000a00 */
[----:B0-----:R-:W-:-:S04]  /*01d0*/  @!P0 IMAD.WIDE.U32 R8, R15, R10, R8 ;  /* 0x0000000a0f088225 */ /* 0x001fc800078e0008 */
[----:B------:R-:W-:Y:S01]  /*01e0*/  @!P0 IMAD R6, R15, R11, R9 ;  /* 0x0000000b0f068224 */ /* 0x000fe200078e0209 */
[----:B-1----:R-:W-:-:S05]  /*01f0*/  @!P0 IADD3 R8, P1, PT, R8, R12, RZ ;  /* 0x0000000c08088210 */ /* 0x002fca0007f3e0ff */
[----:B------:R-:W-:-:S05]  /*0200*/  @!P0 IMAD.X R9, R6, 0x1, R13, P1 ;  /* 0x0000000106098824 */ /* 0x000fca00008e060d */
[----:B------:R-:W2:Y:S01]  /*0210*/  @!P0 LDG.E.U8 R8, desc[UR4][R8.64] ;  /* 0x0000000408088981 */ /* 0x000ea2000c1e1100 */
[----:B------:R-:W-:Y:S02]  /*0220*/  @!P0 MOV R6, 0x400 ;  /* 0x0000040000068802 */ /* 0x000fe40000000f00 */
[----:B------:R-:W-:Y:S01]  /*0230*/  LOP3.LUT R4, R4, 0xffff, RZ, 0xc0, !PT ;  /* 0x0000ffff04047812 */ /* 0x000fe200078ec0ff */
[----:B------:R-:W0:Y:S04]  /*0240*/  @!P0 S2R R11, SR_CgaCtaId ;  /* 0x00000000000b8919 */ /* 0x000e280000008800 */
[----:B------:R-:W-:Y:S01]  /*0250*/  VIADD R4, R4, 0x40 ;  /* 0x0000004004047836 */ /* 0x000fe20000000000 */
[----:B0-----:R-:W-:-:S05]  /*0260*/  @!P0 LEA R6, R11, R6, 0x18 ;  /* 0x000000060b068211 */ /* 0x001fca00078ec0ff */
[----:B------:R-:W-:-:S04]  /*0270*/  @!P0 IMAD R6, R14, 0xa, R6 ;  /* 0x0000000a0e068824 */ /* 0x000fc800078e0206 */
[----:B------:R-:W-:Y:S01]  /*0280*/  @!P0 IMAD.IADD R7, R7, 0x1, R6 ;  /* 0x0000000107078824 */ /* 0x000fe200078e0206 */
[----:B------:R-:W-:-:S04]  /*0290*/  LOP3.LUT R6, R4, 0xfffc, RZ, 0xc0, !PT ;  /* 0x0000fffc04067812 */ /* 0x000fc800078ec0ff */
[----:B--2---:R0:W-:Y:S01]  /*02a0*/  @!P0 STS.U8 [R7], R8 ;  /* 0x0000000807008388 */ /* 0x0041e20000000000 */
[----:B------:R-:W-:-:S13]  /*02b0*/  ISETP.GE.U32.AND P0, PT, R6, 0x64, PT ;  /* 0x000000640600780c */ /* 0x000fda0003f06070 */
[----:B0-----:R-:W-:Y:S05]  /*02c0*/  @!P0 BRA `(.L_x_2) ;  /* 0xfffffffc00788947 */ /* 0x001fea000383ffff */
.L_x_1:
[----:B------:R-:W-:Y:S05]  /*02d0*/  BSYNC.RECONVERGENT B0 ;  /* 0x0000000000007941 */ /* 0x000fea0003800200 */
.L_x_0:
[----:B------:R-:W0:Y:S01]  /*02e0*/  LDCU UR7, c[0x0][0x398] ;  /* 0x00007300ff0777ac */ /* 0x000e220008000800 */
[----:B------:R-:W-:Y:S02]  /*02f0*/  IMAD R5, R5, 0x8, R0 ;  /* 0x0000000805057824 */ /* 0x000fe400078e0200 */
[----:B------:R-:W-:Y:S02]  /*0300*/  IMAD R4, R2, 0x8, R3 ;  /* 0x0000000802047824 */ /* 0x000fe400078e0203 */
[----:B------:R-:W-:Y:S02]  /*0310*/  VIADD R2, R5, 0x1 ;  /* 0x0000000105027836 */ /* 0x000fe40000000000 */
[----:B------:R-:W-:-:S03]  /*0320*/  VIADD R4, R4, 0x1 ;  /* 0x0000000104047836 */ /* 0x000fc60000000000 */
[----:B------:R-:W-:Y:S02]  /*0330*/  LOP3.LUT R2, R2, 0xffff, RZ, 0xc0, !PT ;  /* 0x0000ffff02027812 */ /* 0x000fe400078ec0ff */
[----:B------:R-:W-:-:S04]  /*0340*/  LOP3.LUT R4, R4, 0xffff, RZ, 0xc0, !PT ;  /* 0x0000ffff04047812 */ /* 0x000fc800078ec0ff */
[----:B------:R-:W-:-:S04]  /*0350*/  VIMNMX R6, PT, PT, R2, R4, !PT ;  /* 0x0000000402067248 */ /* 0x000fc80007fe0100 */
[----:B0-----:R-:W-:-:S13]  /*0360*/  ISETP.GT.AND P0, PT, R6, UR7, PT ;  /* 0x0000000706007c0c */ /* 0x001fda000bf04270 */
[----:B------:R-:W-:Y:S05]  /*0370*/  @P0 EXIT ;  /* 0x000000000000094d */ /* 0x000fea0003800000 */
[----:B------:R-:W0:Y:S01]  /*0380*/  S2R R7, SR_CgaCtaId ;  /* 0x0000000000077919 */ /* 0x000e220000008800 */
[----:B------:R-:W-:Y:S01]  /*0390*/  MOV R6, 0x400 ;  /* 0x0000040000067802 */ /* 0x000fe20000000f00 */
[----:B------:R-:W-:Y:S03]  /*03a0*/  BAR.SYNC.DEFER_BLOCKING 0x0 ;  /* 0x0000000000007b1d */ /* 0x000fe60000010000 */
[----:B0-----:R-:W-:-:S05]  /*03b0*/  LEA R7, R7, R6, 0x18 ;  /* 0x0000000607077211 */ /* 0x001fca00078ec0ff */
[----:B------:R-:W-:-:S04]  /*03c0*/  IMAD R0, R0, 0xa, R7 ;  /* 0x0000000a00007824 */ /* 0x000fc800078e0207 */
[----:B------:R-:W-:-:S05]  /*03d0*/  IMAD.IADD R0, R0, 0x1, R3 ;  /* 0x0000000100007824 */ /* 0x000fca00078e0203 */
[----:B------:R-:W-:Y:S04]  /*03e0*/  LDS.U8 R3, [R0] ;  /* 0x0000000000037984 */ /* 0x000fe80000000000 */
[----:B------:R-:W-:Y:S04]  /*03f0*/  LDS.U8 R6, [R0+0x1] ;  /* 0x0000010000067984 */ /* 0x000fe80000000000 */
[----:B------:R-:W0:Y:S04]  /*0400*/  LDS.U8 R7, [R0+0x2] ;  /* 0x0000020000077984 */ /* 0x000e280000000000 */
[----:B------:R-:W-:Y:S04]  /*0410*/  LDS.U8 R8, [R0+0xa] ;  /* 0x00000a0000087984 */ /* 0x000fe80000000000 */
[----:B------:R-:W1:Y:S04]  /*0420*/  LDS.U8 R9, [R0+0xb] ;  /* 0x00000b0000097984 */ /* 0x000e680000000000 */
[----:B------:R-:W-:Y:S04]  /*0430*/  LDS.U8 R10, [R0+0xc] ;  /* 0x00000c00000a7984 */ /* 0x000fe80000000000 */
[----:B------:R-:W2:Y:S04]  /*0440*/  LDS.U8 R11, [R0+0x14] ;  /* 0x00001400000b7984 */ /* 0x000ea80000000000 */
[----:B------:R-:W-:Y:S04]  /*0450*/  LDS.U8 R12, [R0+0x15] ;  /* 0x00001500000c7984 */ /* 0x000fe80000000000 */
[----:B------:R-:W3:Y:S01]  /*0460*/  LDS.U8 R13, [R0+0x16] ;  /* 0x00001600000d7984 */ /* 0x000ee20000000000 */
[----:B0-----:R-:W-:-:S04]  /*0470*/  IADD3 R3, PT, PT, R7, R3, R6 ;  /* 0x0000000307037210 */ /* 0x001fc80007ffe006 */
[----:B-1----:R-:W-:Y:S01]  /*0480*/  IADD3 R3, PT, PT, R9, R3, R8 ;  /* 0x0000000309037210 */ /* 0x002fe20007ffe008 */
[----:B------:R-:W-:-:S05]  /*0490*/  IMAD.MOV R6, RZ, RZ, -R9 ;  /* 0x000000ffff067224 */ /* 0x000fca00078e0a09 */
[----:B------:R-:W-:Y:S02]  /*04a0*/  PRMT R6, R6, 0x7710, RZ ;  /* 0x0000771006067816 */ /* 0x000fe400000000ff */
[----:B--2---:R-:W-:-:S04]  /*04b0*/  IADD3 R3, PT, PT, R11, R3, R10 ;  /* 0x000000030b037210 */ /* 0x004fc80007ffe00a */
[----:B---3--:R-:W-:-:S05]  /*04c0*/  IADD3 R3, PT, PT, R13, R3, R12 ;  /* 0x000000030d037210 */ /* 0x008fca0007ffe00c */
[----:B------:R-:W-:-:S05]  /*04d0*/  IMAD.IADD R3, R3, 0x1, R6 ;  /* 0x0000000103037824 */ /* 0x000fca00078e0206 */
[----:B------:R-:W-:-:S04]  /*04e0*/  PRMT R6, R3, 0x9910, RZ ;  /* 0x0000991003067816 */ /* 0x000fc800000000ff */
[----:B------:R-:W-:-:S13]  /*04f0*/  ISETP.NE.AND P0, PT, R6, 0x3, PT ;  /* 0x000000030600780c */ /* 0x000fda0003f05270 */
[----:B------:R-:W-:Y:S05]  /*0500*/  @!P0 BRA `(.L_x_3) ;  /* 0x0000000000808947 */ /* 0x000fea0003800000 */
[----:B------:R-:W-:-:S13]  /*0510*/  ISETP.NE.AND P0, PT, R6, 0x2, PT ;  /* 0x000000020600780c */ /* 0x000fda0003f05270 */
[----:B------:R-:W-:Y:S05]  /*0520*/  @P0 BRA `(.L_x_4) ;  /* 0x0000000000240947 */ /* 0x000fea0003800000 */
[----:B------:R-:W0:Y:S01]  /*0530*/  LDCU.64 UR8, c[0x0][0x390] ;  /* 0x00007200ff0877ac */ /* 0x000e220008000a00 */
[----:B------:R-:W-:Y:S01]  /*0540*/  IMAD.MOV.U32 R5, RZ, RZ, RZ ;  /* 0x000000ffff057224 */ /* 0x000fe200078e00ff */
[----:B------:R-:W1:Y:S01]  /*0550*/  LDCU.64 UR6, c[0x0][0x388] ;  /* 0x00007100ff0677ac */ /* 0x000e620008000a00 */
[----:B0-----:R-:W-:-:S04]  /*0560*/  IMAD.WIDE.U32 R4, R2, UR8, R4 ;  /* 0x0000000802047c25 */ /* 0x001fc8000f8e0004 */
[----:B------:R-:W-:Y:S01]  /*0570*/  IMAD R2, R2, UR9, R5 ;  /* 0x0000000902027c24 */ /* 0x000fe2000f8e0205 */
[----:B-1----:R-:W-:-:S04]  /*0580*/  IADD3 R4, P0, PT, R4, UR6, RZ ;  /* 0x0000000604047c10 */ /* 0x002fc8000ff1e0ff */
[----:B------:R-:W-:-:S05]  /*0590*/  IADD3.X R5, PT, PT, R2, UR7, RZ, P0, !PT ;  /* 0x0000000702057c10 */ /* 0x000fca00087fe4ff */
[----:B------:R-:W-:Y:S01]  /*05a0*/  STG.E.U8 desc[UR4][R4.64], R9 ;  /* 0x0000000904007986 */ /* 0x000fe2000c101104 */
[----:B------:R-:W-:Y:S05]  /*05b0*/  EXIT ;  /* 0x000000000000794d */ /* 0x000fea0003800000 */
.L_x_4:
[----:B------:R-:W-:-:S04]  /*05c0*/  LOP3.LUT R3, R3, 0xffff, RZ, 0xc0, !PT ;  /* 0x0000ffff03037812 */ /* 0x000fc800078ec0ff */
[----:B------:R-:W-:-:S13]  /*05d0*/  ISETP.GT.U32.AND P0, PT, R3, 0x1, PT ;  /* 0x000000010300780c */ /* 0x000fda0003f04070 */
        /* <DEDUP_REMOVED lines=8> */
[----:B------:R-:W-:Y:S01]  /*0660*/  STG.E.U8 desc[UR4][R4.64], RZ ;  /* 0x000000ff04007986 */ /* 0x000fe2000c101104 */
[----:B------:R-:W-:Y:S05]  /*0670*/  EXIT ;  /* 0x000000000000794d */ /* 0x000fea0003800000 */
.L_x_5:
        /* <DEDUP_REMOVED lines=9> */
.L_x_3:
[----:B------:R-:W0:Y:S01]  /*0710*/  LDCU.64 UR6, c[0x0][0x390] ;  /* 0x00007200ff0677ac */ /* 0x000e220008000a00 */
[----:B------:R-:W-:Y:S02]  /*0720*/  IMAD.MOV.U32 R5, RZ, RZ, RZ ;  /* 0x000000ffff057224 */ /* 0x000fe400078e00ff */
[----:B------:R-:W-:Y:S01]  /*0730*/  IMAD.MOV.U32 R0, RZ, RZ, 0x1 ;  /* 0x00000001ff007424 */ /* 0x000fe200078e00ff */
[----:B------:R-:W1:Y:S01]  /*0740*/  LDCU.64 UR8, c[0x0][0x388] ;  /* 0x00007100ff0877ac */ /* 0x000e620008000a00 */
[----:B0-----:R-:W-:-:S04]  /*0750*/  IMAD.WIDE.U32 R4, R2, UR6, R4 ;  /* 0x0000000602047c25 */ /* 0x001fc8000f8e0004 */
[----:B------:R-:W-:Y:S01]  /*0760*/  IMAD R2, R2, UR7, R5 ;  /* 0x0000000702027c24 */ /* 0x000fe2000f8e0205 */
[----:B-1----:R-:W-:-:S04]  /*0770*/  IADD3 R4, P0, PT, R4, UR8, RZ ;  /* 0x0000000804047c10 */ /* 0x002fc8000ff1e0ff */
[----:B------:R-:W-:Y:S02]  /*0780*/  IADD3.X R5, PT, PT, R2, UR9, RZ, P0, !PT ;  /* 0x0000000902057c10 */ /* 0x000fe400087fe4ff */
[----:B------:R-:W-:-:S05]  /*0790*/  PRMT R2, R0, 0x7610, R2 ;  /* 0x0000761000027816 */ /* 0x000fca0000000002 */
[----:B------:R-:W-:Y:S01]  /*07a0*/  STG.E.U8 desc[UR4][R4.64], R2 ;  /* 0x0000000204007986 */ /* 0x000fe2000c101104 */
[----:B------:R-:W-:Y:S05]  /*07b0*/  EXIT ;  /* 0x000000000000794d */ /* 0x000fea0003800000 */
.L_x_6:
[----:B------:R-:W-:-:S00]  /*07c0*/  BRA `(.L_x_6) ;  /* 0xfffffffc00fc7947 */ /* 0x000fc0000383ffff */
[----:B------:R-:W-:-:S00]  /*07d0*/  NOP ;  /* 0x0000000000007918 */ /* 0x000fc00000000000 */
        /* <DEDUP_REMOVED lines=10> */
.L_x_7:


//--------------------- .nv.shared._Z19playKernelSMPitchedPKhPhmii --------------------------
	.section	.nv.shared._Z19playKernelSMPitchedPKhPhmii,"aw",@nobits
	.sectionflags	@""
.nv.shared._Z19playKernelSMPitchedPKhPhmii:
	.zero		1124


//--------------------- .nv.shared.reserved.0     --------------------------
	.section	.nv.shared.reserved.0,"aw",@nobits
	.weak		__nv_reservedSMEM_offset_0_alias
	.size		__nv_reservedSMEM_offset_0_alias, 0, 64
	.other		__nv_reservedSMEM_offset_0_alias,@"STO_CUDA_RESERVED_SHARED STV_DEFAULT"
__nv_reservedSMEM_offset_0_alias:
	.zero		0
	.zero		64


//--------------------- .nv.constant0._Z19playKernelSMPitchedPKhPhmii --------------------------
	.section	.nv.constant0._Z19playKernelSMPitchedPKhPhmii,"a",@progbits
	.sectionflags	@""
	.align	4
.nv.constant0._Z19playKernelSMPitchedPKhPhmii:
	.zero		928


//--------------------- SYMBOLS --------------------------

	.type		.nv.reservedSmem.offset0,@object
	.size		.nv.reservedSmem.offset0,0x4
	.type		.nv.reservedSmem.cap,@object
	.size		.nv.reservedSmem.cap,0x4
